//
// Generated by NVIDIA NVVM Compiler
//
// Compiler Build ID: CL-36424714
// Cuda compilation tools, release 13.0, V13.0.88
// Based on NVVM 20.0.0
//

.version 9.0
.target sm_100
.address_size 64

	// .globl	_Z7inversePfS_i
// _ZZ7inversePfS_iE5temp1 has been demoted
// _ZZ7inversePfS_iE5temp2 has been demoted

.visible .entry _Z7inversePfS_i(
	.param .u64 .ptr .align 1 _Z7inversePfS_i_param_0,
	.param .u64 .ptr .align 1 _Z7inversePfS_i_param_1,
	.param .u32 _Z7inversePfS_i_param_2
)
{
	.reg .pred 	%p<15>;
	.reg .b32 	%r<41>;
	.reg .b32 	%f<22>;
	.reg .b64 	%rd<23>;
	// demoted variable
	.shared .align 4 .b8 _ZZ7inversePfS_iE5temp1[4096];
	// demoted variable
	.shared .align 4 .b8 _ZZ7inversePfS_iE5temp2[4096];
	ld.param.u64 	%rd5, [_Z7inversePfS_i_param_0];
	ld.param.u64 	%rd6, [_Z7inversePfS_i_param_1];
	ld.param.u32 	%r15, [_Z7inversePfS_i_param_2];
	cvta.to.global.u64 	%rd1, %rd5;
	cvta.to.global.u64 	%rd2, %rd6;
	mov.u32 	%r16, %ctaid.x;
	mov.u32 	%r17, %ntid.x;
	mov.u32 	%r1, %tid.x;
	mad.lo.s32 	%r2, %r16, %r17, %r1;
	mov.u32 	%r18, %ctaid.y;
	mov.u32 	%r19, %ntid.y;
	mov.u32 	%r3, %tid.y;
	mad.lo.s32 	%r20, %r18, %r19, %r3;
	max.s32 	%r21, %r2, %r20;
	setp.ge.s32 	%p1, %r21, %r15;
	mul.lo.s32 	%r5, %r15, %r2;
	add.s32 	%r6, %r5, %r20;
	mul.wide.s32 	%rd7, %r6, 4;
	add.s64 	%rd3, %rd2, %rd7;
	@%p1 bra 	$L__BB0_4;
	setp.ne.s32 	%p2, %r2, %r20;
	@%p2 bra 	$L__BB0_3;
	add.s32 	%r23, %r5, %r2;
	mul.wide.u32 	%rd8, %r23, 4;
	add.s64 	%rd9, %rd2, %rd8;
	mov.b32 	%r24, 1065353216;
	st.global.u32 	[%rd9], %r24;
	bra.uni 	$L__BB0_4;
$L__BB0_3:
	mov.b32 	%r22, 0;
	st.global.u32 	[%rd3], %r22;
$L__BB0_4:
	setp.lt.s32 	%p3, %r15, 1;
	@%p3 bra 	$L__BB0_16;
	shl.b32 	%r26, %r1, 5;
	add.s32 	%r27, %r26, %r3;
	shl.b32 	%r28, %r27, 2;
	mov.u32 	%r29, _ZZ7inversePfS_iE5temp2;
	add.s32 	%r7, %r29, %r28;
	mov.u32 	%r30, _ZZ7inversePfS_iE5temp1;
	add.s32 	%r8, %r30, %r28;
	add.s64 	%rd4, %rd1, %rd7;
	mov.b32 	%r38, 0;
$L__BB0_6:
	setp.ge.s32 	%p4, %r20, %r15;
	setp.ne.s32 	%p5, %r2, %r38;
	or.pred  	%p6, %p5, %p4;
	@%p6 bra 	$L__BB0_12;
	setp.ge.s32 	%p7, %r2, %r15;
	mov.u32 	%r40, %r2;
	@%p7 bra 	$L__BB0_11;
	mov.u32 	%r39, %r2;
$L__BB0_9:
	mad.lo.s32 	%r31, %r39, %r15, %r2;
	mul.wide.s32 	%rd11, %r31, 4;
	add.s64 	%rd12, %rd1, %rd11;
	ld.global.f32 	%f2, [%rd12];
	setp.neu.f32 	%p8, %f2, 0f00000000;
	mov.u32 	%r40, %r39;
	@%p8 bra 	$L__BB0_11;
	add.s32 	%r39, %r39, 1;
	setp.lt.s32 	%p9, %r39, %r15;
	mov.u32 	%r40, %r15;
	@%p9 bra 	$L__BB0_9;
$L__BB0_11:
	mul.lo.s32 	%r32, %r40, %r15;
	add.s32 	%r33, %r32, %r20;
	mul.wide.s32 	%rd13, %r33, 4;
	add.s64 	%rd14, %rd2, %rd13;
	ld.global.f32 	%f3, [%rd14];
	add.s32 	%r34, %r32, %r2;
	mul.wide.s32 	%rd15, %r34, 4;
	add.s64 	%rd16, %rd1, %rd15;
	ld.global.f32 	%f4, [%rd16];
	div.rn.f32 	%f5, %f3, %f4;
	st.shared.f32 	[%r7], %f5;
	add.s64 	%rd17, %rd1, %rd13;
	ld.global.f32 	%f6, [%rd17];
	div.rn.f32 	%f7, %f6, %f4;
	st.shared.f32 	[%r8], %f7;
	bar.sync 	0;
	ld.global.f32 	%f8, [%rd4];
	st.global.f32 	[%rd17], %f8;
	ld.global.f32 	%f9, [%rd3];
	st.global.f32 	[%rd14], %f9;
	ld.shared.f32 	%f10, [%r8];
	st.global.f32 	[%rd4], %f10;
	ld.shared.f32 	%f11, [%r7];
	st.global.f32 	[%rd3], %f11;
$L__BB0_12:
	bar.sync 	0;
	setp.eq.s32 	%p10, %r2, %r38;
	max.s32 	%r35, %r20, %r2;
	setp.ge.s32 	%p11, %r35, %r15;
	or.pred  	%p12, %p11, %p10;
	@%p12 bra 	$L__BB0_15;
	add.s32 	%r36, %r38, %r5;
	mul.wide.s32 	%rd18, %r36, 4;
	add.s64 	%rd19, %rd1, %rd18;
	ld.global.f32 	%f1, [%rd19];
	setp.eq.f32 	%p13, %f1, 0f00000000;
	@%p13 bra 	$L__BB0_15;
	ld.global.f32 	%f12, [%rd3];
	mad.lo.s32 	%r37, %r38, %r15, %r20;
	mul.wide.u32 	%rd20, %r37, 4;
	add.s64 	%rd21, %rd2, %rd20;
	ld.global.f32 	%f13, [%rd21];
	mul.f32 	%f14, %f13, %f1;
	sub.f32 	%f15, %f12, %f14;
	st.shared.f32 	[%r7], %f15;
	ld.global.f32 	%f16, [%rd4];
	add.s64 	%rd22, %rd1, %rd20;
	ld.global.f32 	%f17, [%rd22];
	mul.f32 	%f18, %f17, %f1;
	sub.f32 	%f19, %f16, %f18;
	st.shared.f32 	[%r8], %f19;
	bar.sync 	0;
	ld.shared.f32 	%f20, [%r8];
	st.global.f32 	[%rd4], %f20;
	ld.shared.f32 	%f21, [%r7];
	st.global.f32 	[%rd3], %f21;
$L__BB0_15:
	bar.sync 	0;
	add.s32 	%r38, %r38, 1;
	setp.ne.s32 	%p14, %r38, %r15;
	@%p14 bra 	$L__BB0_6;
$L__BB0_16:
	ret;

}


// ===== COMPILED SASS (sm_100) =====

	.target	sm_100

	.elftype	@"ET_EXEC"


//--------------------- .note.nv.tkinfo           --------------------------
	.section	.note.nv.tkinfo,"",@"SHT_NOTE"
	.sectionflags	@"SHF_NOTE_NV_TKINFO"
	.tkinfo
        /*0018*/ 	.word	0x00000002
        /*0030*/ 	.string	""
        /*0030*/ 	.string	"ptxas"
        /*0030*/ 	.string	"Cuda compilation tools, release 13.0, V13.0.88"
        /*0030*/ 	.string	"Build cuda_13.0.r13.0/compiler.36424714_0"
        /*0030*/ 	.string	"-arch sm_100 -m 64 "



//--------------------- .note.nv.cuinfo           --------------------------
	.section	.note.nv.cuinfo,"",@"SHT_NOTE"
	.sectionflags	@"SHF_NOTE_NV_CUINFO"
        /*0018*/ 	.short	0x0002
        /*001a*/ 	.short	0x0064
        /*001c*/ 	.short	0x0082
	.zero		2


//--------------------- .nv.info                  --------------------------
	.section	.nv.info,"",@"SHT_CUDA_INFO"
	.align	4


	//----- nvinfo : EIATTR_REGCOUNT
	.align		4
        /*0000*/ 	.byte	0x04, 0x2f
        /*0002*/ 	.short	(.L_1 - .L_0)
	.align		4
.L_0:
        /*0004*/ 	.word	index@(_Z7inversePfS_i)
        /*0008*/ 	.word	0x0000001a


	//----- nvinfo : EIATTR_FRAME_SIZE
	.align		4
.L_1:
        /*000c*/ 	.byte	0x04, 0x11
        /*000e*/ 	.short	(.L_3 - .L_2)
	.align		4
.L_2:
        /*0010*/ 	.word	index@($__internal_0_$__cuda_sm3x_div_rn_noftz_f32_slowpath)
        /*0014*/ 	.word	0x00000000


	//----- nvinfo : EIATTR_FRAME_SIZE
	.align		4
.L_3:
        /*0018*/ 	.byte	0x04, 0x11
        /*001a*/ 	.short	(.L_5 - .L_4)
	.align		4
.L_4:
        /*001c*/ 	.word	index@(_Z7inversePfS_i)
        /*0020*/ 	.word	0x00000000


	//----- nvinfo : EIATTR_MIN_STACK_SIZE
	.align		4
.L_5:
        /*0024*/ 	.byte	0x04, 0x12
        /*0026*/ 	.short	(.L_7 - .L_6)
	.align		4
.L_6:
        /*0028*/ 	.word	index@(_Z7inversePfS_i)
        /*002c*/ 	.word	0x00000000
.L_7:


//--------------------- .nv.compat                --------------------------
	.section	.nv.compat,"",@"SHT_CUDA_COMPAT_INFO"
	.align	4
        /*0000*/ 	.byte	0x02, 0x09, 0x00, 0x00, 0x02, 0x02, 0x01, 0x00, 0x02, 0x05, 0x05, 0x00, 0x03, 0x07, 0x01, 0x01
        /*0010*/ 	.byte	0x02, 0x03, 0x00, 0x00, 0x02, 0x06, 0x01, 0x00, 0x04, 0x0b, 0x08, 0x00, 0x01, 0x00, 0x00, 0x00
        /*0020*/ 	.byte	0x00, 0x00, 0x00, 0x00


//--------------------- .nv.info._Z7inversePfS_i  --------------------------
	.section	.nv.info._Z7inversePfS_i,"",@"SHT_CUDA_INFO"
	.sectionflags	@""
	.align	4


	//----- nvinfo : EIATTR_CUDA_API_VERSION
	.align		4
        /*0000*/ 	.byte	0x04, 0x37
        /*0002*/ 	.short	(.L_9 - .L_8)
.L_8:
        /*0004*/ 	.word	0x00000082


	//----- nvinfo : EIATTR_KPARAM_INFO
	.align		4
.L_9:
        /*0008*/ 	.byte	0x04, 0x17
        /*000a*/ 	.short	(.L_11 - .L_10)
.L_10:
        /*000c*/ 	.word	0x00000000
        /*0010*/ 	.short	0x0002
        /*0012*/ 	.short	0x0010
        /*0014*/ 	.byte	0x00, 0xf0, 0x11, 0x00


	//----- nvinfo : EIATTR_KPARAM_INFO
	.align		4
.L_11:
        /*0018*/ 	.byte	0x04, 0x17
        /*001a*/ 	.short	(.L_13 - .L_12)
.L_12:
        /*001c*/ 	.word	0x00000000
        /*0020*/ 	.short	0x0001
        /*0022*/ 	.short	0x0008
        /*0024*/ 	.byte	0x00, 0xf5, 0x21, 0x00


	//----- nvinfo : EIATTR_KPARAM_INFO
	.align		4
.L_13:
        /*0028*/ 	.byte	0x04, 0x17
        /*002a*/ 	.short	(.L_15 - .L_14)
.L_14:
        /*002c*/ 	.word	0x00000000
        /*0030*/ 	.short	0x0000
        /*0032*/ 	.short	0x0000
        /*0034*/ 	.byte	0x00, 0xf5, 0x21, 0x00


	//----- nvinfo : EIATTR_SPARSE_MMA_MASK
	.align		4
.L_15:
        /*0038*/ 	.byte	0x03, 0x50
        /*003a*/ 	.short	0x0000


	//----- nvinfo : EIATTR_MAXREG_COUNT
	.align		4
        /*003c*/ 	.byte	0x03, 0x1b
        /*003e*/ 	.short	0x00ff


	//----- nvinfo : EIATTR_NUM_BARRIERS
	.align		4
        /*0040*/ 	.byte	0x02, 0x4c
        /*0042*/ 	.byte	0x01
	.zero		1


	//----- nvinfo : EIATTR_MERCURY_ISA_VERSION
	.align		4
        /*0044*/ 	.byte	0x03, 0x5f
        /*0046*/ 	.short	0x0101


	//----- nvinfo : EIATTR_VRC_CTA_INIT_COUNT
	.align		4
        /*0048*/ 	.byte	0x02, 0x4a
	.zero		1
	.zero		1


	//----- nvinfo : EIATTR_EXIT_INSTR_OFFSETS
	.align		4
        /*004c*/ 	.byte	0x04, 0x1c
        /*004e*/ 	.short	(.L_17 - .L_16)


	//   ....[0]....
.L_16:
        /*0050*/ 	.word	0x000001a0


	//   ....[1]....
        /*0054*/ 	.word	0x00000940


	//----- nvinfo : EIATTR_CRS_STACK_SIZE
	.align		4
.L_17:
        /*0058*/ 	.byte	0x04, 0x1e
        /*005a*/ 	.short	(.L_19 - .L_18)
.L_18:
        /*005c*/ 	.word	0x00000000


	//----- nvinfo : EIATTR_CBANK_PARAM_SIZE
	.align		4
.L_19:
        /*0060*/ 	.byte	0x03, 0x19
        /*0062*/ 	.short	0x0014


	//----- nvinfo : EIATTR_PARAM_CBANK
	.align		4
        /*0064*/ 	.byte	0x04, 0x0a
        /*0066*/ 	.short	(.L_21 - .L_20)
	.align		4
.L_20:
        /*0068*/ 	.word	index@(.nv.constant0._Z7inversePfS_i)
        /*006c*/ 	.short	0x0380
        /*006e*/ 	.short	0x0014


	//----- nvinfo : EIATTR_SW_WAR
	.align		4
.L_21:
        /*0070*/ 	.byte	0x04, 0x36
        /*0072*/ 	.short	(.L_23 - .L_22)
.L_22:
        /*0074*/ 	.word	0x00000008
.L_23:


//--------------------- .nv.callgraph             --------------------------
	.section	.nv.callgraph,"",@"SHT_CUDA_CALLGRAPH"
	.align	4
	.sectionentsize	8
	.align		4
        /*0000*/ 	.word	0x00000000
	.align		4
        /*0004*/ 	.word	0xffffffff
	.align		4
        /*0008*/ 	.word	0x00000000
	.align		4
        /*000c*/ 	.word	0xfffffffe
	.align		4
        /*0010*/ 	.word	0x00000000
	.align		4
        /*0014*/ 	.word	0xfffffffd
	.align		4
        /*0018*/ 	.word	0x00000000
	.align		4
        /*001c*/ 	.word	0xfffffffc


//--------------------- .text._Z7inversePfS_i     --------------------------
	.section	.text._Z7inversePfS_i,"ax",@progbits
	.align	128
        .global         _Z7inversePfS_i
        .type           _Z7inversePfS_i,@function
        .size           _Z7inversePfS_i,(.L_x_24 - _Z7inversePfS_i)
        .other          _Z7inversePfS_i,@"STO_CUDA_ENTRY STV_DEFAULT"
_Z7inversePfS_i:
.text._Z7inversePfS_i:
[----:B------:R-:W-:Y:S01]  /*0000*/  LDC R1, c[0x0][0x37c] ;  /* 0x0000df00ff017b82 */ /* 0x000fe20000000800 */
[----:B------:R-:W0:Y:S07]  /*0010*/  S2R R11, SR_TID.X ;  /* 0x00000000000b7919 */ /* 0x000e2e0000002100 */
[----:B------:R-:W0:Y:S01]  /*0020*/  LDC R2, c[0x0][0x360] ;  /* 0x0000d800ff027b82 */ /* 0x000e220000000800 */
[----:B------:R-:W1:Y:S01]  /*0030*/  LDCU.64 UR8, c[0x0][0x358] ;  /* 0x00006b00ff0877ac */ /* 0x000e620008000a00 */
[----:B------:R-:W-:Y:S01]  /*0040*/  BSSY.RECONVERGENT B0, `(.L_x_0) ;  /* 0x0000015000007945 */ /* 0x000fe20003800200 */
[----:B------:R-:W2:Y:S05]  /*0050*/  S2R R14, SR_TID.Y ;  /* 0x00000000000e7919 */ /* 0x000eaa0000002200 */
[----:B------:R-:W0:Y:S08]  /*0060*/  S2UR UR4, SR_CTAID.X ;  /* 0x00000000000479c3 */ /* 0x000e300000002500 */
[----:B------:R-:W2:Y:S08]  /*0070*/  S2UR UR5, SR_CTAID.Y ;  /* 0x00000000000579c3 */ /* 0x000eb00000002600 */
[----:B------:R-:W2:Y:S08]  /*0080*/  LDC R13, c[0x0][0x364] ;  /* 0x0000d900ff0d7b82 */ /* 0x000eb00000000800 */
[----:B------:R-:W3:Y:S01]  /*0090*/  LDC R9, c[0x0][0x390] ;  /* 0x0000e400ff097b82 */ /* 0x000ee20000000800 */
[----:B0-----:R-:W-:-:S07]  /*00a0*/  IMAD R2, R2, UR4, R11 ;  /* 0x0000000402027c24 */ /* 0x001fce000f8e020b */
[----:B------:R-:W0:Y:S01]  /*00b0*/  LDC.64 R4, c[0x0][0x388] ;  /* 0x0000e200ff047b82 */ /* 0x000e220000000a00 */
[----:B--2---:R-:W-:-:S05]  /*00c0*/  IMAD R13, R13, UR5, R14 ;  /* 0x000000050d0d7c24 */ /* 0x004fca000f8e020e */
[C---:B------:R-:W-:Y:S01]  /*00d0*/  VIMNMX R0, PT, PT, R2.reuse, R13, !PT ;  /* 0x0000000d02007248 */ /* 0x040fe20007fe0100 */
[----:B---3--:R-:W-:-:S03]  /*00e0*/  IMAD R3, R2, R9, R13 ;  /* 0x0000000902037224 */ /* 0x008fc600078e020d */
[----:B------:R-:W-:Y:S02]  /*00f0*/  ISETP.GE.AND P0, PT, R0, R9, PT ;  /* 0x000000090000720c */ /* 0x000fe40003f06270 */
[----:B------:R-:W-:Y:S01]  /*0100*/  ISETP.GE.AND P1, PT, R9, 0x1, PT ;  /* 0x000000010900780c */ /* 0x000fe20003f26270 */
[----:B0-----:R-:W-:-:S10]  /*0110*/  IMAD.WIDE R6, R3, 0x4, R4 ;  /* 0x0000000403067825 */ /* 0x001fd400078e0204 */
[----:B-1----:R-:W-:Y:S05]  /*0120*/  @P0 BRA `(.L_x_1) ;  /* 0x0000000000180947 */ /* 0x002fea0003800000 */
[----:B------:R-:W-:-:S13]  /*0130*/  ISETP.NE.AND P0, PT, R2, R13, PT ;  /* 0x0000000d0200720c */ /* 0x000fda0003f05270 */
[----:B------:R-:W-:Y:S02]  /*0140*/  @!P0 IMAD R9, R2, R9, R2 ;  /* 0x0000000902098224 */ /* 0x000fe400078e0202 */
[----:B------:R-:W-:Y:S02]  /*0150*/  @!P0 IMAD.MOV.U32 R15, RZ, RZ, 0x3f800000 ;  /* 0x3f800000ff0f8424 */ /* 0x000fe400078e00ff */
[----:B------:R-:W-:-:S05]  /*0160*/  @!P0 IMAD.WIDE.U32 R4, R9, 0x4, R4 ;  /* 0x0000000409048825 */ /* 0x000fca00078e0004 */
[----:B------:R0:W-:Y:S04]  /*0170*/  @!P0 STG.E desc[UR8][R4.64], R15 ;  /* 0x0000000f04008986 */ /* 0x0001e8000c101908 */
[----:B------:R0:W-:Y:S02]  /*0180*/  @P0 STG.E desc[UR8][R6.64], RZ ;  /* 0x000000ff06000986 */ /* 0x0001e4000c101908 */
.L_x_1:
[----:B------:R-:W-:Y:S05]  /*0190*/  BSYNC.RECONVERGENT B0 ;  /* 0x0000000000007941 */ /* 0x000fea0003800200 */
.L_x_0:
[----:B------:R-:W-:Y:S05]  /*01a0*/  @!P1 EXIT ;  /* 0x000000000000994d */ /* 0x000fea0003800000 */
[----:B------:R-:W1:Y:S01]  /*01b0*/  S2UR UR6, SR_CgaCtaId ;  /* 0x00000000000679c3 */ /* 0x000e620000008800 */
[----:B------:R-:W-:Y:S01]  /*01c0*/  UMOV UR4, 0x400 ;  /* 0x0000040000047882 */ /* 0x000fe20000000000 */
[----:B------:R-:W-:Y:S01]  /*01d0*/  IMAD R14, R11, 0x20, R14 ;  /* 0x000000200b0e7824 */ /* 0x000fe200078e020e */
[----:B------:R-:W-:-:S05]  /*01e0*/  UIADD3 UR5, UPT, UPT, UR4, 0x1000, URZ ;  /* 0x0000100004057890 */ /* 0x000fca000fffe0ff */
[----:B0-----:R-:W0:Y:S01]  /*01f0*/  LDC.64 R4, c[0x0][0x380] ;  /* 0x0000e000ff047b82 */ /* 0x001e220000000a00 */
[----:B-1----:R-:W-:Y:S02]  /*0200*/  ULEA UR4, UR6, UR4, 0x18 ;  /* 0x0000000406047291 */ /* 0x002fe4000f8ec0ff */
[----:B------:R-:W-:-:S04]  /*0210*/  ULEA UR5, UR6, UR5, 0x18 ;  /* 0x0000000506057291 */ /* 0x000fc8000f8ec0ff */
[C---:B------:R-:W-:Y:S01]  /*0220*/  LEA R12, R14.reuse, UR4, 0x2 ;  /* 0x000000040e0c7c11 */ /* 0x040fe2000f8e10ff */
[----:B------:R-:W-:Y:S01]  /*0230*/  UMOV UR4, URZ ;  /* 0x000000ff00047c82 */ /* 0x000fe20008000000 */
[----:B0-----:R-:W-:Y:S01]  /*0240*/  IMAD.WIDE R4, R3, 0x4, R4 ;  /* 0x0000000403047825 */ /* 0x001fe200078e0204 */
[----:B------:R-:W-:-:S07]  /*0250*/  LEA R14, R14, UR5, 0x2 ;  /* 0x000000050e0e7c11 */ /* 0x000fce000f8e10ff */
.L_x_11:
[----:B0-----:R-:W0:Y:S02]  /*0260*/  LDCU UR5, c[0x0][0x390] ;  /* 0x00007200ff0577ac */ /* 0x001e240008000800 */
[----:B0-----:R-:W-:Y:S01]  /*0270*/  IMAD.U32 R15, RZ, RZ, UR5 ;  /* 0x00000005ff0f7e24 */ /* 0x001fe2000f8e00ff */
[----:B------:R-:W0:Y:S04]  /*0280*/  LDCU UR5, c[0x0][0x390] ;  /* 0x00007200ff0577ac */ /* 0x000e280008000800 */
[----:B------:R-:W-:-:S04]  /*0290*/  ISETP.GE.AND P0, PT, R13, R15, PT ;  /* 0x0000000f0d00720c */ /* 0x000fc80003f06270 */
[----:B------:R-:W-:-:S13]  /*02a0*/  ISETP.NE.OR P0, PT, R2, UR4, P0 ;  /* 0x0000000402007c0c */ /* 0x000fda0008705670 */
[----:B0-----:R-:W-:Y:S05]  /*02b0*/  @P0 BRA `(.L_x_2) ;  /* 0x0000000400100947 */ /* 0x001fea0003800000 */
[----:B------:R-:W-:Y:S01]  /*02c0*/  ISETP.GE.AND P0, PT, R2, R15, PT ;  /* 0x0000000f0200720c */ /* 0x000fe20003f06270 */
[----:B------:R-:W-:Y:S01]  /*02d0*/  BSSY.RECONVERGENT B0, `(.L_x_3) ;  /* 0x0000010000007945 */ /* 0x000fe20003800200 */
[----:B------:R-:W-:-:S11]  /*02e0*/  IMAD.MOV.U32 R0, RZ, RZ, R2 ;  /* 0x000000ffff007224 */ /* 0x000fd600078e0002 */
[----:B------:R-:W-:Y:S05]  /*02f0*/  @P0 BRA `(.L_x_4) ;  /* 0x0000000000340947 */ /* 0x000fea0003800000 */
[----:B------:R-:W0:Y:S01]  /*0300*/  LDC R3, c[0x0][0x390] ;  /* 0x0000e400ff037b82 */ /* 0x000e220000000800 */
[----:B------:R-:W-:-:S07]  /*0310*/  IMAD.MOV.U32 R0, RZ, RZ, R2 ;  /* 0x000000ffff007224 */ /* 0x000fce00078e0002 */
[----:B------:R-:W1:Y:S02]  /*0320*/  LDC.64 R10, c[0x0][0x380] ;  /* 0x0000e000ff0a7b82 */ /* 0x000e640000000a00 */
.L_x_5:
[----:B------:R-:W-:-:S05]  /*0330*/  MOV R15, UR5 ;  /* 0x00000005000f7c02 */ /* 0x000fca0008000f00 */
[----:B------:R-:W-:-:S04]  /*0340*/  IMAD R9, R0, R15, R2 ;  /* 0x0000000f00097224 */ /* 0x000fc800078e0202 */
[----:B-1----:R-:W-:-:S06]  /*0350*/  IMAD.WIDE R8, R9, 0x4, R10 ;  /* 0x0000000409087825 */ /* 0x002fcc00078e020a */
[----:B------:R-:W2:Y:S02]  /*0360*/  LDG.E R8, desc[UR8][R8.64] ;  /* 0x0000000808087981 */ /* 0x000ea4000c1e1900 */
[----:B--2---:R-:W-:-:S13]  /*0370*/  FSETP.NEU.AND P0, PT, R8, RZ, PT ;  /* 0x000000ff0800720b */ /* 0x004fda0003f0d000 */
[----:B------:R-:W-:Y:S05]  /*0380*/  @P0 BRA `(.L_x_4) ;  /* 0x0000000000100947 */ /* 0x000fea0003800000 */
[----:B------:R-:W-:-:S05]  /*0390*/  VIADD R0, R0, 0x1 ;  /* 0x0000000100007836 */ /* 0x000fca0000000000 */
[----:B------:R-:W-:-:S13]  /*03a0*/  ISETP.GE.AND P0, PT, R0, R15, PT ;  /* 0x0000000f0000720c */ /* 0x000fda0003f06270 */
[----:B------:R-:W-:Y:S05]  /*03b0*/  @!P0 BRA `(.L_x_5) ;  /* 0xfffffffc00dc8947 */ /* 0x000fea000383ffff */
[----:B0-----:R-:W-:-:S07]  /*03c0*/  IMAD.MOV.U32 R0, RZ, RZ, R3 ;  /* 0x000000ffff007224 */ /* 0x001fce00078e0003 */
.L_x_4:
[----:B------:R-:W-:Y:S05]  /*03d0*/  BSYNC.RECONVERGENT B0 ;  /* 0x0000000000007941 */ /* 0x000fea0003800200 */
.L_x_3:
[----:B------:R-:W1:Y:S01]  /*03e0*/  LDC.64 R16, c[0x0][0x380] ;  /* 0x0000e000ff107b82 */ /* 0x000e620000000a00 */
[----:B0-----:R-:W-:-:S07]  /*03f0*/  IMAD R3, R0, R15, R2 ;  /* 0x0000000f00037224 */ /* 0x001fce00078e0202 */
[----:B------:R-:W0:Y:S01]  /*0400*/  LDC.64 R8, c[0x0][0x388] ;  /* 0x0000e200ff087b82 */ /* 0x000e220000000a00 */
[----:B------:R-:W-:Y:S02]  /*0410*/  IMAD R10, R0, R15, R13 ;  /* 0x0000000f000a7224 */ /* 0x000fe400078e020d */
[----:B-1----:R-:W-:-:S05]  /*0420*/  IMAD.WIDE R16, R3, 0x4, R16 ;  /* 0x0000000403107825 */ /* 0x002fca00078e0210 */
[----:B------:R-:W2:Y:S01]  /*0430*/  LDG.E R3, desc[UR8][R16.64] ;  /* 0x0000000810037981 */ /* 0x000ea2000c1e1900 */
[----:B0-----:R-:W-:-:S05]  /*0440*/  IMAD.WIDE R8, R10, 0x4, R8 ;  /* 0x000000040a087825 */ /* 0x001fca00078e0208 */
[----:B------:R-:W3:Y:S01]  /*0450*/  LDG.E R0, desc[UR8][R8.64] ;  /* 0x0000000808007981 */ /* 0x000ee2000c1e1900 */
[----:B------:R-:W-:Y:S01]  /*0460*/  BSSY.RECONVERGENT B0, `(.L_x_6) ;  /* 0x000000c000007945 */ /* 0x000fe20003800200 */
[----:B--2---:R-:W0:Y:S08]  /*0470*/  MUFU.RCP R18, R3 ;  /* 0x0000000300127308 */ /* 0x004e300000001000 */
[----:B---3--:R-:W1:Y:S01]  /*0480*/  FCHK P0, R0, R3 ;  /* 0x0000000300007302 */ /* 0x008e620000000000 */
[----:B0-----:R-:W-:-:S04]  /*0490*/  FFMA R11, -R3, R18, 1 ;  /* 0x3f800000030b7423 */ /* 0x001fc80000000112 */
[----:B------:R-:W-:-:S04]  /*04a0*/  FFMA R11, R18, R11, R18 ;  /* 0x0000000b120b7223 */ /* 0x000fc80000000012 */
[----:B------:R-:W-:-:S04]  /*04b0*/  FFMA R18, R0, R11, RZ ;  /* 0x0000000b00127223 */ /* 0x000fc800000000ff */
[----:B------:R-:W-:-:S04]  /*04c0*/  FFMA R15, -R3, R18, R0 ;  /* 0x00000012030f7223 */ /* 0x000fc80000000100 */
[----:B------:R-:W-:Y:S01]  /*04d0*/  FFMA R15, R11, R15, R18 ;  /* 0x0000000f0b0f7223 */ /* 0x000fe20000000012 */
[----:B-1----:R-:W-:Y:S06]  /*04e0*/  @!P0 BRA `(.L_x_7) ;  /* 0x00000000000c8947 */ /* 0x002fec0003800000 */
[----:B------:R-:W-:-:S07]  /*04f0*/  MOV R16, 0x510 ;  /* 0x0000051000107802 */ /* 0x000fce0000000f00 */
[----:B------:R-:W-:Y:S05]  /*0500*/  CALL.REL.NOINC `($__internal_0_$__cuda_sm3x_div_rn_noftz_f32_slowpath) ;  /* 0x0000000400107944 */ /* 0x000fea0003c00000 */
[----:B------:R-:W-:-:S07]  /*0510*/  IMAD.MOV.U32 R15, RZ, RZ, R0 ;  /* 0x000000ffff0f7224 */ /* 0x000fce00078e0000 */
.L_x_7:
[----:B------:R-:W-:Y:S05]  /*0520*/  BSYNC.RECONVERGENT B0 ;  /* 0x0000000000007941 */ /* 0x000fea0003800200 */
.L_x_6:
[----:B------:R-:W0:Y:S02]  /*0530*/  LDC.64 R16, c[0x0][0x380] ;  /* 0x0000e000ff107b82 */ /* 0x000e240000000a00 */
[----:B0-----:R-:W-:-:S05]  /*0540*/  IMAD.WIDE R10, R10, 0x4, R16 ;  /* 0x000000040a0a7825 */ /* 0x001fca00078e0210 */
[----:B------:R-:W2:Y:S01]  /*0550*/  LDG.E R18, desc[UR8][R10.64] ;  /* 0x000000080a127981 */ /* 0x000ea2000c1e1900 */
[----:B------:R-:W0:Y:S01]  /*0560*/  MUFU.RCP R0, R3 ;  /* 0x0000000300007308 */ /* 0x000e220000001000 */
[----:B------:R-:W-:Y:S02]  /*0570*/  BSSY.RECONVERGENT B0, `(.L_x_8) ;  /* 0x000000d000007945 */ /* 0x000fe40003800200 */
[----:B------:R1:W-:Y:S01]  /*0580*/  STS [R14], R15 ;  /* 0x0000000f0e007388 */ /* 0x0003e20000000800 */
[----:B0-----:R-:W-:-:S04]  /*0590*/  FFMA R17, -R3, R0, 1 ;  /* 0x3f80000003117423 */ /* 0x001fc80000000100 */
[----:B------:R-:W-:Y:S01]  /*05a0*/  FFMA R0, R0, R17, R0 ;  /* 0x0000001100007223 */ /* 0x000fe20000000000 */
[----:B--2---:R-:W0:Y:S03]  /*05b0*/  FCHK P0, R18, R3 ;  /* 0x0000000312007302 */ /* 0x004e260000000000 */
[----:B------:R-:W-:-:S04]  /*05c0*/  FFMA R16, R0, R18, RZ ;  /* 0x0000001200107223 */ /* 0x000fc800000000ff */
[----:B------:R-:W-:-:S04]  /*05d0*/  FFMA R17, -R3, R16, R18 ;  /* 0x0000001003117223 */ /* 0x000fc80000000112 */
[----:B------:R-:W-:Y:S01]  /*05e0*/  FFMA R17, R0, R17, R16 ;  /* 0x0000001100117223 */ /* 0x000fe20000000010 */
[----:B01----:R-:W-:Y:S06]  /*05f0*/  @!P0 BRA `(.L_x_9) ;  /* 0x0000000000108947 */ /* 0x003fec0003800000 */
[----:B------:R-:W-:Y:S01]  /*0600*/  IMAD.MOV.U32 R0, RZ, RZ, R18 ;  /* 0x000000ffff007224 */ /* 0x000fe200078e0012 */
[----:B------:R-:W-:-:S07]  /*0610*/  MOV R16, 0x630 ;  /* 0x0000063000107802 */ /* 0x000fce0000000f00 */
[----:B------:R-:W-:Y:S05]  /*0620*/  CALL.REL.NOINC `($__internal_0_$__cuda_sm3x_div_rn_noftz_f32_slowpath) ;  /* 0x0000000000c87944 */ /* 0x000fea0003c00000 */
[----:B------:R-:W-:-:S07]  /*0630*/  MOV R17, R0 ;  /* 0x0000000000117202 */ /* 0x000fce0000000f00 */
.L_x_9:
[----:B------:R-:W-:Y:S05]  /*0640*/  BSYNC.RECONVERGENT B0 ;  /* 0x0000000000007941 */ /* 0x000fea0003800200 */
.L_x_8:
[----:B------:R-:W-:Y:S01]  /*0650*/  STS [R12], R17 ;  /* 0x000000110c007388 */ /* 0x000fe20000000800 */
[----:B------:R-:W-:Y:S05]  /*0660*/  WARPSYNC.ALL ;  /* 0x0000000000007948 */ /* 0x000fea0003800000 */
[----:B------:R-:W-:Y:S06]  /*0670*/  BAR.SYNC.DEFER_BLOCKING 0x0 ;  /* 0x0000000000007b1d */ /* 0x000fec0000010000 */
[----:B------:R-:W2:Y:S04]  /*0680*/  LDG.E R3, desc[UR8][R4.64] ;  /* 0x0000000804037981 */ /* 0x000ea8000c1e1900 */
[----:B------:R-:W0:Y:S04]  /*0690*/  LDS R19, [R12] ;  /* 0x000000000c137984 */ /* 0x000e280000000800 */
[----:B------:R-:W1:Y:S04]  /*06a0*/  LDS R21, [R14] ;  /* 0x000000000e157984 */ /* 0x000e680000000800 */
[----:B--2---:R2:W-:Y:S04]  /*06b0*/  STG.E desc[UR8][R10.64], R3 ;  /* 0x000000030a007986 */ /* 0x0045e8000c101908 */
[----:B------:R-:W3:Y:S04]  /*06c0*/  LDG.E R15, desc[UR8][R6.64] ;  /* 0x00000008060f7981 */ /* 0x000ee8000c1e1900 */
[----:B---3--:R2:W-:Y:S04]  /*06d0*/  STG.E desc[UR8][R8.64], R15 ;  /* 0x0000000f08007986 */ /* 0x0085e8000c101908 */
[----:B0-----:R2:W-:Y:S04]  /*06e0*/  STG.E desc[UR8][R4.64], R19 ;  /* 0x0000001304007986 */ /* 0x0015e8000c101908 */
[----:B-1----:R2:W-:Y:S02]  /*06f0*/  STG.E desc[UR8][R6.64], R21 ;  /* 0x0000001506007986 */ /* 0x0025e4000c101908 */
.L_x_2:
[----:B------:R-:W-:Y:S05]  /*0700*/  WARPSYNC.ALL ;  /* 0x0000000000007948 */ /* 0x000fea0003800000 */
[----:B------:R-:W0:Y:S08]  /*0710*/  LDC R0, c[0x0][0x390] ;  /* 0x0000e400ff007b82 */ /* 0x000e300000000800 */
[----:B------:R-:W-:Y:S01]  /*0720*/  BAR.SYNC.DEFER_BLOCKING 0x0 ;  /* 0x0000000000007b1d */ /* 0x000fe20000010000 */
[----:B------:R-:W-:-:S02]  /*0730*/  ISETP.NE.AND P0, PT, R2, UR4, PT ;  /* 0x0000000402007c0c */ /* 0x000fc4000bf05270 */
[----:B--2---:R-:W-:-:S04]  /*0740*/  VIMNMX R3, PT, PT, R2, R13, !PT ;  /* 0x0000000d02037248 */ /* 0x004fc80007fe0100 */
[----:B0-----:R-:W-:-:S13]  /*0750*/  ISETP.GE.OR P0, PT, R3, R0, !P0 ;  /* 0x000000000300720c */ /* 0x001fda0004706670 */
[----:B------:R-:W-:Y:S05]  /*0760*/  @P0 BRA `(.L_x_10) ;  /* 0x0000000000600947 */ /* 0x000fea0003800000 */
[----:B------:R-:W0:Y:S01]  /*0770*/  LDC.64 R10, c[0x0][0x380] ;  /* 0x0000e000ff0a7b82 */ /* 0x000e220000000a00 */
[----:B------:R-:W-:-:S04]  /*0780*/  IMAD R9, R2, R0, UR4 ;  /* 0x0000000402097e24 */ /* 0x000fc8000f8e0200 */
[----:B0-----:R-:W-:-:S05]  /*0790*/  IMAD.WIDE R8, R9, 0x4, R10 ;  /* 0x0000000409087825 */ /* 0x001fca00078e020a */
[----:B------:R-:W2:Y:S02]  /*07a0*/  LDG.E R16, desc[UR8][R8.64] ;  /* 0x0000000808107981 */ /* 0x000ea4000c1e1900 */
[----:B--2---:R-:W-:-:S13]  /*07b0*/  FSETP.NEU.AND P0, PT, R16, RZ, PT ;  /* 0x000000ff1000720b */ /* 0x004fda0003f0d000 */
[----:B------:R-:W-:Y:S05]  /*07c0*/  @!P0 BRA `(.L_x_10) ;  /* 0x0000000000488947 */ /* 0x000fea0003800000 */
[----:B------:R-:W0:Y:S01]  /*07d0*/  LDC.64 R8, c[0x0][0x388] ;  /* 0x0000e200ff087b82 */ /* 0x000e220000000a00 */
[----:B------:R-:W-:Y:S01]  /*07e0*/  IMAD R3, R0, UR4, R13 ;  /* 0x0000000400037c24 */ /* 0x000fe2000f8e020d */
[----:B------:R-:W2:Y:S03]  /*07f0*/  LDG.E R15, desc[UR8][R4.64] ;  /* 0x00000008040f7981 */ /* 0x000ea6000c1e1900 */
[----:B------:R-:W-:-:S06]  /*0800*/  IMAD.WIDE.U32 R10, R3, 0x4, R10 ;  /* 0x00000004030a7825 */ /* 0x000fcc00078e000a */
[----:B------:R-:W2:Y:S01]  /*0810*/  LDG.E R10, desc[UR8][R10.64] ;  /* 0x000000080a0a7981 */ /* 0x000ea2000c1e1900 */
[----:B0-----:R-:W-:-:S03]  /*0820*/  IMAD.WIDE.U32 R8, R3, 0x4, R8 ;  /* 0x0000000403087825 */ /* 0x001fc600078e0008 */
[----:B------:R-:W3:Y:S04]  /*0830*/  LDG.E R3, desc[UR8][R6.64] ;  /* 0x0000000806037981 */ /* 0x000ee8000c1e1900 */
[----:B------:R-:W3:Y:S01]  /*0840*/  LDG.E R8, desc[UR8][R8.64] ;  /* 0x0000000808087981 */ /* 0x000ee2000c1e1900 */
[----:B------:R-:W-:Y:S05]  /*0850*/  WARPSYNC.ALL ;  /* 0x0000000000007948 */ /* 0x000fea0003800000 */
[C---:B--2---:R-:W-:Y:S01]  /*0860*/  FFMA R15, R16.reuse, -R10, R15 ;  /* 0x8000000a100f7223 */ /* 0x044fe2000000000f */
[----:B---3--:R-:W-:-:S05]  /*0870*/  FFMA R3, R16, -R8, R3 ;  /* 0x8000000810037223 */ /* 0x008fca0000000003 */
[----:B------:R-:W-:Y:S04]  /*0880*/  STS [R14], R3 ;  /* 0x000000030e007388 */ /* 0x000fe80000000800 */
[----:B------:R-:W-:Y:S01]  /*0890*/  STS [R12], R15 ;  /* 0x0000000f0c007388 */ /* 0x000fe20000000800 */
[----:B------:R-:W-:Y:S06]  /*08a0*/  BAR.SYNC.DEFER_BLOCKING 0x0 ;  /* 0x0000000000007b1d */ /* 0x000fec0000010000 */
[----:B------:R-:W0:Y:S04]  /*08b0*/  LDS R17, [R12] ;  /* 0x000000000c117984 */ /* 0x000e280000000800 */
[----:B------:R-:W1:Y:S04]  /*08c0*/  LDS R19, [R14] ;  /* 0x000000000e137984 */ /* 0x000e680000000800 */
[----:B0-----:R0:W-:Y:S04]  /*08d0*/  STG.E desc[UR8][R4.64], R17 ;  /* 0x0000001104007986 */ /* 0x0011e8000c101908 */
[----:B-1----:R0:W-:Y:S02]  /*08e0*/  STG.E desc[UR8][R6.64], R19 ;  /* 0x0000001306007986 */ /* 0x0021e4000c101908 */
.L_x_10:
[----:B------:R-:W-:Y:S05]  /*08f0*/  WARPSYNC.ALL ;  /* 0x0000000000007948 */ /* 0x000fea0003800000 */
[----:B------:R-:W-:Y:S01]  /*0900*/  UIADD3 UR4, UPT, UPT, UR4, 0x1, URZ ;  /* 0x0000000104047890 */ /* 0x000fe2000fffe0ff */
[----:B------:R-:W-:Y:S05]  /*0910*/  BAR.SYNC.DEFER_BLOCKING 0x0 ;  /* 0x0000000000007b1d */ /* 0x000fea0000010000 */
[----:B------:R-:W-:-:S13]  /*0920*/  ISETP.NE.AND P0, PT, R0, UR4, PT ;  /* 0x0000000400007c0c */ /* 0x000fda000bf05270 */
[----:B------:R-:W-:Y:S05]  /*0930*/  @P0 BRA `(.L_x_11) ;  /* 0xfffffff800480947 */ /* 0x000fea000383ffff */
[----:B------:R-:W-:Y:S05]  /*0940*/  EXIT ;  /* 0x000000000000794d */ /* 0x000fea0003800000 */
        .weak           $__internal_0_$__cuda_sm3x_div_rn_noftz_f32_slowpath
        .type           $__internal_0_$__cuda_sm3x_div_rn_noftz_f32_slowpath,@function
        .size           $__internal_0_$__cuda_sm3x_div_rn_noftz_f32_slowpath,(.L_x_24 - $__internal_0_$__cuda_sm3x_div_rn_noftz_f32_slowpath)
$__internal_0_$__cuda_sm3x_div_rn_noftz_f32_slowpath:
[--C-:B------:R-:W-:Y:S01]  /*0950*/  SHF.R.U32.HI R15, RZ, 0x17, R3.reuse ;  /* 0x00000017ff0f7819 */ /* 0x100fe20000011603 */
[----:B------:R-:W-:Y:S01]  /*0960*/  BSSY.RECONVERGENT B1, `(.L_x_12) ;  /* 0x0000063000017945 */ /* 0x000fe20003800200 */
[----:B------:R-:W-:Y:S01]  /*0970*/  SHF.R.U32.HI R17, RZ, 0x17, R0 ;  /* 0x00000017ff117819 */ /* 0x000fe20000011600 */
[----:B------:R-:W-:Y:S01]  /*0980*/  IMAD.MOV.U32 R19, RZ, RZ, R3 ;  /* 0x000000ffff137224 */ /* 0x000fe200078e0003 */
[----:B------:R-:W-:Y:S02]  /*0990*/  LOP3.LUT R15, R15, 0xff, RZ, 0xc0, !PT ;  /* 0x000000ff0f0f7812 */ /* 0x000fe400078ec0ff */
[----:B------:R-:W-:-:S03]  /*09a0*/  LOP3.LUT R20, R17, 0xff, RZ, 0xc0, !PT ;  /* 0x000000ff11147812 */ /* 0x000fc600078ec0ff */
[----:B------:R-:W-:Y:S02]  /*09b0*/  VIADD R21, R15, 0xffffffff ;  /* 0xffffffff0f157836 */ /* 0x000fe40000000000 */
[----:B------:R-:W-:-:S03]  /*09c0*/  VIADD R18, R20, 0xffffffff ;  /* 0xffffffff14127836 */ /* 0x000fc60000000000 */
[----:B------:R-:W-:-:S04]  /*09d0*/  ISETP.GT.U32.AND P0, PT, R21, 0xfd, PT ;  /* 0x000000fd1500780c */ /* 0x000fc80003f04070 */
[----:B------:R-:W-:-:S13]  /*09e0*/  ISETP.GT.U32.OR P0, PT, R18, 0xfd, P0 ;  /* 0x000000fd1200780c */ /* 0x000fda0000704470 */
[----:B------:R-:W-:Y:S01]  /*09f0*/  @!P0 IMAD.MOV.U32 R17, RZ, RZ, RZ ;  /* 0x000000ffff118224 */ /* 0x000fe200078e00ff */
[----:B------:R-:W-:Y:S06]  /*0a00*/  @!P0 BRA `(.L_x_13) ;  /* 0x00000000005c8947 */ /* 0x000fec0003800000 */
[----:B------:R-:W-:Y:S02]  /*0a10*/  FSETP.GTU.FTZ.AND P0, PT, |R0|, +INF , PT ;  /* 0x7f8000000000780b */ /* 0x000fe40003f1c200 */
[----:B------:R-:W-:-:S04]  /*0a20*/  FSETP.GTU.FTZ.AND P1, PT, |R3|, +INF , PT ;  /* 0x7f8000000300780b */ /* 0x000fc80003f3c200 */
[----:B------:R-:W-:-:S13]  /*0a30*/  PLOP3.LUT P0, PT, P0, P1, PT, 0xf8, 0x8f ;  /* 0x00000000008f781c */ /* 0x000fda0000703f70 */
[----:B------:R-:W-:Y:S05]  /*0a40*/  @P0 BRA `(.L_x_14) ;  /* 0x00000004004c0947 */ /* 0x000fea0003800000 */
[----:B------:R-:W-:-:S13]  /*0a50*/  LOP3.LUT P0, RZ, R19, 0x7fffffff, R0, 0xc8, !PT ;  /* 0x7fffffff13ff7812 */ /* 0x000fda000780c800 */
[----:B------:R-:W-:Y:S05]  /*0a60*/  @!P0 BRA `(.L_x_15) ;  /* 0x00000004003c8947 */ /* 0x000fea0003800000 */
[C---:B------:R-:W-:Y:S02]  /*0a70*/  FSETP.NEU.FTZ.AND P2, PT, |R0|.reuse, +INF , PT ;  /* 0x7f8000000000780b */ /* 0x040fe40003f5d200 */
[----:B------:R-:W-:Y:S02]  /*0a80*/  FSETP.NEU.FTZ.AND P1, PT, |R3|, +INF , PT ;  /* 0x7f8000000300780b */ /* 0x000fe40003f3d200 */
[----:B------:R-:W-:-:S11]  /*0a90*/  FSETP.NEU.FTZ.AND P0, PT, |R0|, +INF , PT ;  /* 0x7f8000000000780b */ /* 0x000fd60003f1d200 */
[----:B------:R-:W-:Y:S05]  /*0aa0*/  @!P1 BRA !P2, `(.L_x_15) ;  /* 0x00000004002c9947 */ /* 0x000fea0005000000 */
[----:B------:R-:W-:-:S04]  /*0ab0*/  LOP3.LUT P2, RZ, R0, 0x7fffffff, RZ, 0xc0, !PT ;  /* 0x7fffffff00ff7812 */ /* 0x000fc8000784c0ff */
[----:B------:R-:W-:-:S13]  /*0ac0*/  PLOP3.LUT P1, PT, P1, P2, PT, 0x2f, 0xf2 ;  /* 0x0000000000f2781c */ /* 0x000fda0000f24577 */
[----:B------:R-:W-:Y:S05]  /*0ad0*/  @P1 BRA `(.L_x_16) ;  /* 0x0000000400181947 */ /* 0x000fea0003800000 */
[----:B------:R-:W-:-:S04]  /*0ae0*/  LOP3.LUT P1, RZ, R19, 0x7fffffff, RZ, 0xc0, !PT ;  /* 0x7fffffff13ff7812 */ /* 0x000fc8000782c0ff */
[----:B------:R-:W-:-:S13]  /*0af0*/  PLOP3.LUT P0, PT, P0, P1, PT, 0x2f, 0xf2 ;  /* 0x0000000000f2781c */ /* 0x000fda0000702577 */
[----:B------:R-:W-:Y:S05]  /*0b00*/  @P0 BRA `(.L_x_17) ;  /* 0x0000000400000947 */ /* 0x000fea0003800000 */
[----:B------:R-:W-:Y:S02]  /*0b10*/  ISETP.GE.AND P0, PT, R18, RZ, PT ;  /* 0x000000ff1200720c */ /* 0x000fe40003f06270 */
[----:B------:R-:W-:-:S11]  /*0b20*/  ISETP.GE.AND P1, PT, R21, RZ, PT ;  /* 0x000000ff1500720c */ /* 0x000fd60003f26270 */
[----:B------:R-:W-:Y:S01]  /*0b30*/  @P0 MOV R17, RZ ;  /* 0x000000ff00110202 */ /* 0x000fe20000000f00 */
[----:B------:R-:W-:Y:S02]  /*0b40*/  @!P0 IMAD.MOV.U32 R17, RZ, RZ, -0x40 ;  /* 0xffffffc0ff118424 */ /* 0x000fe400078e00ff */
[----:B------:R-:W-:Y:S01]  /*0b50*/  @!P0 FFMA R0, R0, 1.84467440737095516160e+19, RZ ;  /* 0x5f80000000008823 */ /* 0x000fe200000000ff */
[----:B------:R-:W-:Y:S01]  /*0b60*/  @!P1 FFMA R19, R3, 1.84467440737095516160e+19, RZ ;  /* 0x5f80000003139823 */ /* 0x000fe200000000ff */
[----:B------:R-:W-:-:S07]  /*0b70*/  @!P1 VIADD R17, R17, 0x40 ;  /* 0x0000004011119836 */ /* 0x000fce0000000000 */
.L_x_13:
[----:B------:R-:W-:Y:S01]  /*0b80*/  LEA R18, R15, 0xc0800000, 0x17 ;  /* 0xc08000000f127811 */ /* 0x000fe200078eb8ff */
[----:B------:R-:W-:Y:S01]  /*0b90*/  VIADD R20, R20, 0xffffff81 ;  /* 0xffffff8114147836 */ /* 0x000fe20000000000 */
[----:B------:R-:W-:Y:S03]  /*0ba0*/  BSSY.RECONVERGENT B2, `(.L_x_18) ;  /* 0x0000035000027945 */ /* 0x000fe60003800200 */
[----:B------:R-:W-:Y:S02]  /*0bb0*/  IMAD.IADD R22, R19, 0x1, -R18 ;  /* 0x0000000113167824 */ /* 0x000fe400078e0a12 */
[C---:B------:R-:W-:Y:S01]  /*0bc0*/  IMAD R0, R20.reuse, -0x800000, R0 ;  /* 0xff80000014007824 */ /* 0x040fe200078e0200 */
[----:B------:R-:W-:Y:S01]  /*0bd0*/  IADD3 R20, PT, PT, R20, 0x7f, -R15 ;  /* 0x0000007f14147810 */ /* 0x000fe20007ffe80f */
[----:B------:R-:W0:Y:S01]  /*0be0*/  MUFU.RCP R19, R22 ;  /* 0x0000001600137308 */ /* 0x000e220000001000 */
[----:B------:R-:W-:-:S02]  /*0bf0*/  FADD.FTZ R21, -R22, -RZ ;  /* 0x800000ff16157221 */ /* 0x000fc40000010100 */
[----:B------:R-:W-:Y:S02]  /*0c00*/  IADD3 R20, PT, PT, R20, R17, RZ ;  /* 0x0000001114147210 */ /* 0x000fe40007ffe0ff */
[----:B0-----:R-:W-:-:S04]  /*0c10*/  FFMA R18, R19, R21, 1 ;  /* 0x3f80000013127423 */ /* 0x001fc80000000015 */
[----:B------:R-:W-:-:S04]  /*0c20*/  FFMA R19, R19, R18, R19 ;  /* 0x0000001213137223 */ /* 0x000fc80000000013 */
[----:B------:R-:W-:-:S04]  /*0c30*/  FFMA R18, R0, R19, RZ ;  /* 0x0000001300127223 */ /* 0x000fc800000000ff */
[----:B------:R-:W-:-:S04]  /*0c40*/  FFMA R23, R21, R18, R0 ;  /* 0x0000001215177223 */ /* 0x000fc80000000000 */
[----:B------:R-:W-:-:S04]  /*0c50*/  FFMA R18, R19, R23, R18 ;  /* 0x0000001713127223 */ /* 0x000fc80000000012 */
[----:B------:R-:W-:-:S04]  /*0c60*/  FFMA R21, R21, R18, R0 ;  /* 0x0000001215157223 */ /* 0x000fc80000000000 */
[----:B------:R-:W-:-:S05]  /*0c70*/  FFMA R0, R19, R21, R18 ;  /* 0x0000001513007223 */ /* 0x000fca0000000012 */
[----:B------:R-:W-:-:S04]  /*0c80*/  SHF.R.U32.HI R15, RZ, 0x17, R0 ;  /* 0x00000017ff0f7819 */ /* 0x000fc80000011600 */
[----:B------:R-:W-:-:S05]  /*0c90*/  LOP3.LUT R15, R15, 0xff, RZ, 0xc0, !PT ;  /* 0x000000ff0f0f7812 */ /* 0x000fca00078ec0ff */
[----:B------:R-:W-:-:S04]  /*0ca0*/  IMAD.IADD R22, R15, 0x1, R20 ;  /* 0x000000010f167824 */ /* 0x000fc800078e0214 */
[----:B------:R-:W-:-:S05]  /*0cb0*/  VIADD R15, R22, 0xffffffff ;  /* 0xffffffff160f7836 */ /* 0x000fca0000000000 */
[----:B------:R-:W-:-:S13]  /*0cc0*/  ISETP.GE.U32.AND P0, PT, R15, 0xfe, PT ;  /* 0x000000fe0f00780c */ /* 0x000fda0003f06070 */
[----:B------:R-:W-:Y:S05]  /*0cd0*/  @!P0 BRA `(.L_x_19) ;  /* 0x0000000000808947 */ /* 0x000fea0003800000 */
[----:B------:R-:W-:-:S13]  /*0ce0*/  ISETP.GT.AND P0, PT, R22, 0xfe, PT ;  /* 0x000000fe1600780c */ /* 0x000fda0003f04270 */
[----:B------:R-:W-:Y:S05]  /*0cf0*/  @P0 BRA `(.L_x_20) ;  /* 0x00000000006c0947 */ /* 0x000fea0003800000 */
[----:B------:R-:W-:-:S13]  /*0d00*/  ISETP.GE.AND P0, PT, R22, 0x1, PT ;  /* 0x000000011600780c */ /* 0x000fda0003f06270 */
[----:B------:R-:W-:Y:S05]  /*0d10*/  @P0 BRA `(.L_x_21) ;  /* 0x0000000000740947 */ /* 0x000fea0003800000 */
[----:B------:R-:W-:Y:S02]  /*0d20*/  ISETP.GE.AND P0, PT, R22, -0x18, PT ;  /* 0xffffffe81600780c */ /* 0x000fe40003f06270 */
[----:B------:R-:W-:-:S11]  /*0d30*/  LOP3.LUT R0, R0, 0x80000000, RZ, 0xc0, !PT ;  /* 0x8000000000007812 */ /* 0x000fd600078ec0ff */
[----:B------:R-:W-:Y:S05]  /*0d40*/  @!P0 BRA `(.L_x_21) ;  /* 0x0000000000688947 */ /* 0x000fea0003800000 */
[-CC-:B------:R-:W-:Y:S01]  /*0d50*/  FFMA.RZ R15, R19, R21.reuse, R18.reuse ;  /* 0x00000015130f7223 */ /* 0x180fe2000000c012 */
[C---:B------:R-:W-:Y:S01]  /*0d60*/  VIADD R20, R22.reuse, 0x20 ;  /* 0x0000002016147836 */ /* 0x040fe20000000000 */
[C---:B------:R-:W-:Y:S02]  /*0d70*/  ISETP.NE.AND P2, PT, R22.reuse, RZ, PT ;  /* 0x000000ff1600720c */ /* 0x040fe40003f45270 */
[----:B------:R-:W-:Y:S02]  /*0d80*/  ISETP.NE.AND P1, PT, R22, RZ, PT ;  /* 0x000000ff1600720c */ /* 0x000fe40003f25270 */
[----:B------:R-:W-:Y:S01]  /*0d90*/  LOP3.LUT R17, R15, 0x7fffff, RZ, 0xc0, !PT ;  /* 0x007fffff0f117812 */ /* 0x000fe200078ec0ff */
[CCC-:B------:R-:W-:Y:S01]  /*0da0*/  FFMA.RP R15, R19.reuse, R21.reuse, R18.reuse ;  /* 0x00000015130f7223 */ /* 0x1c0fe20000008012 */
[----:B------:R-:W-:Y:S01]  /*0db0*/  FFMA.RM R18, R19, R21, R18 ;  /* 0x0000001513127223 */ /* 0x000fe20000004012 */
[----:B------:R-:W-:Y:S01]  /*0dc0*/  IMAD.MOV R19, RZ, RZ, -R22 ;  /* 0x000000ffff137224 */ /* 0x000fe200078e0a16 */
[----:B------:R-:W-:-:S03]  /*0dd0*/  LOP3.LUT R17, R17, 0x800000, RZ, 0xfc, !PT ;  /* 0x0080000011117812 */ /* 0x000fc600078efcff */
[----:B------:R-:W-:Y:S02]  /*0de0*/  FSETP.NEU.FTZ.AND P0, PT, R15, R18, PT ;  /* 0x000000120f00720b */ /* 0x000fe40003f1d000 */
[----:B------:R-:W-:Y:S02]  /*0df0*/  SHF.L.U32 R20, R17, R20, RZ ;  /* 0x0000001411147219 */ /* 0x000fe400000006ff */
[----:B------:R-:W-:Y:S02]  /*0e00*/  SEL R18, R19, RZ, P2 ;  /* 0x000000ff13127207 */ /* 0x000fe40001000000 */
[----:B------:R-:W-:Y:S02]  /*0e10*/  ISETP.NE.AND P1, PT, R20, RZ, P1 ;  /* 0x000000ff1400720c */ /* 0x000fe40000f25270 */
[----:B------:R-:W-:Y:S02]  /*0e20*/  SHF.R.U32.HI R18, RZ, R18, R17 ;  /* 0x00000012ff127219 */ /* 0x000fe40000011611 */
[----:B------:R-:W-:-:S02]  /*0e30*/  PLOP3.LUT P0, PT, P0, P1, PT, 0xf8, 0x8f ;  /* 0x00000000008f781c */ /* 0x000fc40000703f70 */
[----:B------:R-:W-:Y:S02]  /*0e40*/  SHF.R.U32.HI R20, RZ, 0x1, R18 ;  /* 0x00000001ff147819 */ /* 0x000fe40000011612 */
[----:B------:R-:W-:-:S04]  /*0e50*/  SEL R15, RZ, 0x1, !P0 ;  /* 0x00000001ff0f7807 */ /* 0x000fc80004000000 */
[----:B------:R-:W-:-:S04]  /*0e60*/  LOP3.LUT R15, R15, 0x1, R20, 0xf8, !PT ;  /* 0x000000010f0f7812 */ /* 0x000fc800078ef814 */
[----:B------:R-:W-:-:S04]  /*0e70*/  LOP3.LUT R15, R15, R18, RZ, 0xc0, !PT ;  /* 0x000000120f0f7212 */ /* 0x000fc800078ec0ff */
[----:B------:R-:W-:-:S04]  /*0e80*/  IADD3 R15, PT, PT, R20, R15, RZ ;  /* 0x0000000f140f7210 */ /* 0x000fc80007ffe0ff */
[----:B------:R-:W-:Y:S01]  /*0e90*/  LOP3.LUT R0, R15, R0, RZ, 0xfc, !PT ;  /* 0x000000000f007212 */ /* 0x000fe200078efcff */
[----:B------:R-:W-:Y:S06]  /*0ea0*/  BRA `(.L_x_21) ;  /* 0x0000000000107947 */ /* 0x000fec0003800000 */
.L_x_20:
[----:B------:R-:W-:-:S04]  /*0eb0*/  LOP3.LUT R0, R0, 0x80000000, RZ, 0xc0, !PT ;  /* 0x8000000000007812 */ /* 0x000fc800078ec0ff */
[----:B------:R-:W-:Y:S01]  /*0ec0*/  LOP3.LUT R0, R0, 0x7f800000, RZ, 0xfc, !PT ;  /* 0x7f80000000007812 */ /* 0x000fe200078efcff */
[----:B------:R-:W-:Y:S06]  /*0ed0*/  BRA `(.L_x_21) ;  /* 0x0000000000047947 */ /* 0x000fec0003800000 */
.L_x_19:
[----:B------:R-:W-:-:S07]  /*0ee0*/  IMAD R0, R20, 0x800000, R0 ;  /* 0x0080000014007824 */ /* 0x000fce00078e0200 */
.L_x_21:
[----:B------:R-:W-:Y:S05]  /*0ef0*/  BSYNC.RECONVERGENT B2 ;  /* 0x0000000000027941 */ /* 0x000fea0003800200 */
.L_x_18:
[----:B------:R-:W-:Y:S05]  /*0f00*/  BRA `(.L_x_22) ;  /* 0x0000000000207947 */ /* 0x000fea0003800000 */
.L_x_17:
[----:B------:R-:W-:-:S04]  /*0f10*/  LOP3.LUT R0, R19, 0x80000000, R0, 0x48, !PT ;  /* 0x8000000013007812 */ /* 0x000fc800078e4800 */
[----:B------:R-:W-:Y:S01]  /*0f20*/  LOP3.LUT R0, R0, 0x7f800000, RZ, 0xfc, !PT ;  /* 0x7f80000000007812 */ /* 0x000fe200078efcff */
[----:B------:R-:W-:Y:S06]  /*0f30*/  BRA `(.L_x_22) ;  /* 0x0000000000147947 */ /* 0x000fec0003800000 */
.L_x_16:
[----:B------:R-:W-:Y:S01]  /*0f40*/  LOP3.LUT R0, R19, 0x80000000, R0, 0x48, !PT ;  /* 0x8000000013007812 */ /* 0x000fe200078e4800 */
[----:B------:R-:W-:Y:S06]  /*0f50*/  BRA `(.L_x_22) ;  /* 0x00000000000c7947 */ /* 0x000fec0003800000 */
.L_x_15:
[----:B------:R-:W0:Y:S01]  /*0f60*/  MUFU.RSQ R0, -QNAN ;  /* 0xffc0000000007908 */ /* 0x000e220000001400 */
[----:B------:R-:W-:Y:S05]  /*0f70*/  BRA `(.L_x_22) ;  /* 0x0000000000047947 */ /* 0x000fea0003800000 */
.L_x_14:
[----:B------:R-:W-:-:S07]  /*0f80*/  FADD.FTZ R0, R0, R3 ;  /* 0x0000000300007221 */ /* 0x000fce0000010000 */
.L_x_22:
[----:B------:R-:W-:Y:S05]  /*0f90*/  BSYNC.RECONVERGENT B1 ;  /* 0x0000000000017941 */ /* 0x000fea0003800200 */
.L_x_12:
[----:B------:R-:W-:-:S04]  /*0fa0*/  IMAD.MOV.U32 R17, RZ, RZ, 0x0 ;  /* 0x00000000ff117424 */ /* 0x000fc800078e00ff */
[----:B0-----:R-:W-:Y:S05]  /*0fb0*/  RET.REL.NODEC R16 `(_Z7inversePfS_i) ;  /* 0xfffffff010107950 */ /* 0x001fea0003c3ffff */
.L_x_23:
[----:B------:R-:W-:-:S00]  /*0fc0*/  BRA `(.L_x_23) ;  /* 0xfffffffc00fc7947 */ /* 0x000fc0000383ffff */
[----:B------:R-:W-:-:S00]  /*0fd0*/  NOP ;  /* 0x0000000000007918 */ /* 0x000fc00000000000 */
        /* <DEDUP_REMOVED lines=10> */
.L_x_24:


//--------------------- .nv.shared._Z7inversePfS_i --------------------------
	.section	.nv.shared._Z7inversePfS_i,"aw",@nobits
	.sectionflags	@""
	.align	4
.nv.shared._Z7inversePfS_i:
	.zero		9216


//--------------------- .nv.shared.reserved.0     --------------------------
	.section	.nv.shared.reserved.0,"aw",@nobits
	.weak		__nv_reservedSMEM_offset_0_alias
	.size		__nv_reservedSMEM_offset_0_alias, 0, 64
	.other		__nv_reservedSMEM_offset_0_alias,@"STO_CUDA_RESERVED_SHARED STV_DEFAULT"
__nv_reservedSMEM_offset_0_alias:
	.zero		0
	.zero		64


//--------------------- .nv.constant0._Z7inversePfS_i --------------------------
	.section	.nv.constant0._Z7inversePfS_i,"a",@progbits
	.sectionflags	@""
	.align	4
.nv.constant0._Z7inversePfS_i:
	.zero		916


//--------------------- SYMBOLS --------------------------

	.type		.nv.reservedSmem.offset0,@object
	.size		.nv.reservedSmem.offset0,0x4
	.type		.nv.reservedSmem.cap,@object
	.size		.nv.reservedSmem.cap,0x4
